//
// Generated by NVIDIA NVVM Compiler
//
// Compiler Build ID: CL-36424714
// Cuda compilation tools, release 13.0, V13.0.88
// Based on NVVM 20.0.0
//

.version 9.0
.target sm_100
.address_size 64

	// .globl	_Z19_hash_leaves_kernelPh13client_info_t6tree_tjS_
.extern .func  (.param .b32 func_retval0) vprintf
(
	.param .b64 vprintf_param_0,
	.param .b64 vprintf_param_1
)
;
.global .align 1 .b8 $str[20] = {68, 97, 116, 97, 32, 97, 116, 32, 105, 100, 120, 32, 37, 117, 58, 32, 37, 117, 10};

.visible .entry _Z19_hash_leaves_kernelPh13client_info_t6tree_tjS_(
	.param .u64 .ptr .align 1 _Z19_hash_leaves_kernelPh13client_info_t6tree_tjS__param_0,
	.param .align 8 .b8 _Z19_hash_leaves_kernelPh13client_info_t6tree_tjS__param_1[16],
	.param .align 1 .b8 _Z19_hash_leaves_kernelPh13client_info_t6tree_tjS__param_2[1],
	.param .u32 _Z19_hash_leaves_kernelPh13client_info_t6tree_tjS__param_3,
	.param .u64 .ptr .align 1 _Z19_hash_leaves_kernelPh13client_info_t6tree_tjS__param_4
)
{
	.local .align 8 .b8 	__local_depot0[8];
	.reg .b64 	%SP;
	.reg .b64 	%SPL;
	.reg .pred 	%p<2>;
	.reg .b16 	%rs<128>;
	.reg .b32 	%r<10>;
	.reg .b64 	%rd<15>;

	mov.u64 	%SPL, __local_depot0;
	cvta.local.u64 	%SP, %SPL;
	ld.param.u64 	%rd2, [_Z19_hash_leaves_kernelPh13client_info_t6tree_tjS__param_0];
	ld.param.u64 	%rd4, [_Z19_hash_leaves_kernelPh13client_info_t6tree_tjS__param_1];
	ld.param.u64 	%rd3, [_Z19_hash_leaves_kernelPh13client_info_t6tree_tjS__param_4];
	mov.u32 	%r1, %ctaid.x;
	mov.u32 	%r2, %ntid.x;
	mov.u32 	%r3, %tid.x;
	mad.lo.s32 	%r4, %r1, %r2, %r3;
	cvt.u64.u32 	%rd1, %r4;
	shr.u64 	%rd5, %rd4, 6;
	setp.le.u64 	%p1, %rd5, %rd1;
	@%p1 bra 	$L__BB0_2;
	cvt.u32.u64 	%r5, %rd1;
	cvta.to.global.u64 	%rd6, %rd2;
	cvta.to.global.u64 	%rd7, %rd3;
	add.u64 	%rd8, %SP, 0;
	add.u64 	%rd9, %SPL, 0;
	shl.b32 	%r6, %r5, 6;
	cvt.u64.u32 	%rd10, %r6;
	add.s64 	%rd11, %rd6, %rd10;
	ld.global.u8 	%r7, [%rd11];
	st.local.v2.u32 	[%rd9], {%r5, %r7};
	mov.u64 	%rd12, $str;
	cvta.global.u64 	%rd13, %rd12;
	{ // callseq 0, 0
	.param .b64 param0;
	st.param.b64 	[param0], %rd13;
	.param .b64 param1;
	st.param.b64 	[param1], %rd8;
	.param .b32 retval0;
	call.uni (retval0), 
	vprintf, 
	(
	param0, 
	param1
	);
	ld.param.b32 	%r8, [retval0];
	} // callseq 0
	ld.global.u8 	%rs1, [%rd11];
	ld.global.u8 	%rs2, [%rd11+1];
	xor.b16  	%rs3, %rs2, %rs1;
	ld.global.u8 	%rs4, [%rd11+2];
	xor.b16  	%rs5, %rs4, %rs3;
	ld.global.u8 	%rs6, [%rd11+3];
	xor.b16  	%rs7, %rs6, %rs5;
	ld.global.u8 	%rs8, [%rd11+4];
	xor.b16  	%rs9, %rs8, %rs7;
	ld.global.u8 	%rs10, [%rd11+5];
	xor.b16  	%rs11, %rs10, %rs9;
	ld.global.u8 	%rs12, [%rd11+6];
	xor.b16  	%rs13, %rs12, %rs11;
	ld.global.u8 	%rs14, [%rd11+7];
	xor.b16  	%rs15, %rs14, %rs13;
	ld.global.u8 	%rs16, [%rd11+8];
	xor.b16  	%rs17, %rs16, %rs15;
	ld.global.u8 	%rs18, [%rd11+9];
	xor.b16  	%rs19, %rs18, %rs17;
	ld.global.u8 	%rs20, [%rd11+10];
	xor.b16  	%rs21, %rs20, %rs19;
	ld.global.u8 	%rs22, [%rd11+11];
	xor.b16  	%rs23, %rs22, %rs21;
	ld.global.u8 	%rs24, [%rd11+12];
	xor.b16  	%rs25, %rs24, %rs23;
	ld.global.u8 	%rs26, [%rd11+13];
	xor.b16  	%rs27, %rs26, %rs25;
	ld.global.u8 	%rs28, [%rd11+14];
	xor.b16  	%rs29, %rs28, %rs27;
	ld.global.u8 	%rs30, [%rd11+15];
	xor.b16  	%rs31, %rs30, %rs29;
	ld.global.u8 	%rs32, [%rd11+16];
	xor.b16  	%rs33, %rs32, %rs31;
	ld.global.u8 	%rs34, [%rd11+17];
	xor.b16  	%rs35, %rs34, %rs33;
	ld.global.u8 	%rs36, [%rd11+18];
	xor.b16  	%rs37, %rs36, %rs35;
	ld.global.u8 	%rs38, [%rd11+19];
	xor.b16  	%rs39, %rs38, %rs37;
	ld.global.u8 	%rs40, [%rd11+20];
	xor.b16  	%rs41, %rs40, %rs39;
	ld.global.u8 	%rs42, [%rd11+21];
	xor.b16  	%rs43, %rs42, %rs41;
	ld.global.u8 	%rs44, [%rd11+22];
	xor.b16  	%rs45, %rs44, %rs43;
	ld.global.u8 	%rs46, [%rd11+23];
	xor.b16  	%rs47, %rs46, %rs45;
	ld.global.u8 	%rs48, [%rd11+24];
	xor.b16  	%rs49, %rs48, %rs47;
	ld.global.u8 	%rs50, [%rd11+25];
	xor.b16  	%rs51, %rs50, %rs49;
	ld.global.u8 	%rs52, [%rd11+26];
	xor.b16  	%rs53, %rs52, %rs51;
	ld.global.u8 	%rs54, [%rd11+27];
	xor.b16  	%rs55, %rs54, %rs53;
	ld.global.u8 	%rs56, [%rd11+28];
	xor.b16  	%rs57, %rs56, %rs55;
	ld.global.u8 	%rs58, [%rd11+29];
	xor.b16  	%rs59, %rs58, %rs57;
	ld.global.u8 	%rs60, [%rd11+30];
	xor.b16  	%rs61, %rs60, %rs59;
	ld.global.u8 	%rs62, [%rd11+31];
	xor.b16  	%rs63, %rs62, %rs61;
	ld.global.u8 	%rs64, [%rd11+32];
	xor.b16  	%rs65, %rs64, %rs63;
	ld.global.u8 	%rs66, [%rd11+33];
	xor.b16  	%rs67, %rs66, %rs65;
	ld.global.u8 	%rs68, [%rd11+34];
	xor.b16  	%rs69, %rs68, %rs67;
	ld.global.u8 	%rs70, [%rd11+35];
	xor.b16  	%rs71, %rs70, %rs69;
	ld.global.u8 	%rs72, [%rd11+36];
	xor.b16  	%rs73, %rs72, %rs71;
	ld.global.u8 	%rs74, [%rd11+37];
	xor.b16  	%rs75, %rs74, %rs73;
	ld.global.u8 	%rs76, [%rd11+38];
	xor.b16  	%rs77, %rs76, %rs75;
	ld.global.u8 	%rs78, [%rd11+39];
	xor.b16  	%rs79, %rs78, %rs77;
	ld.global.u8 	%rs80, [%rd11+40];
	xor.b16  	%rs81, %rs80, %rs79;
	ld.global.u8 	%rs82, [%rd11+41];
	xor.b16  	%rs83, %rs82, %rs81;
	ld.global.u8 	%rs84, [%rd11+42];
	xor.b16  	%rs85, %rs84, %rs83;
	ld.global.u8 	%rs86, [%rd11+43];
	xor.b16  	%rs87, %rs86, %rs85;
	ld.global.u8 	%rs88, [%rd11+44];
	xor.b16  	%rs89, %rs88, %rs87;
	ld.global.u8 	%rs90, [%rd11+45];
	xor.b16  	%rs91, %rs90, %rs89;
	ld.global.u8 	%rs92, [%rd11+46];
	xor.b16  	%rs93, %rs92, %rs91;
	ld.global.u8 	%rs94, [%rd11+47];
	xor.b16  	%rs95, %rs94, %rs93;
	ld.global.u8 	%rs96, [%rd11+48];
	xor.b16  	%rs97, %rs96, %rs95;
	ld.global.u8 	%rs98, [%rd11+49];
	xor.b16  	%rs99, %rs98, %rs97;
	ld.global.u8 	%rs100, [%rd11+50];
	xor.b16  	%rs101, %rs100, %rs99;
	ld.global.u8 	%rs102, [%rd11+51];
	xor.b16  	%rs103, %rs102, %rs101;
	ld.global.u8 	%rs104, [%rd11+52];
	xor.b16  	%rs105, %rs104, %rs103;
	ld.global.u8 	%rs106, [%rd11+53];
	xor.b16  	%rs107, %rs106, %rs105;
	ld.global.u8 	%rs108, [%rd11+54];
	xor.b16  	%rs109, %rs108, %rs107;
	ld.global.u8 	%rs110, [%rd11+55];
	xor.b16  	%rs111, %rs110, %rs109;
	ld.global.u8 	%rs112, [%rd11+56];
	xor.b16  	%rs113, %rs112, %rs111;
	ld.global.u8 	%rs114, [%rd11+57];
	xor.b16  	%rs115, %rs114, %rs113;
	ld.global.u8 	%rs116, [%rd11+58];
	xor.b16  	%rs117, %rs116, %rs115;
	ld.global.u8 	%rs118, [%rd11+59];
	xor.b16  	%rs119, %rs118, %rs117;
	ld.global.u8 	%rs120, [%rd11+60];
	xor.b16  	%rs121, %rs120, %rs119;
	ld.global.u8 	%rs122, [%rd11+61];
	xor.b16  	%rs123, %rs122, %rs121;
	ld.global.u8 	%rs124, [%rd11+62];
	xor.b16  	%rs125, %rs124, %rs123;
	ld.global.u8 	%rs126, [%rd11+63];
	xor.b16  	%rs127, %rs126, %rs125;
	add.s64 	%rd14, %rd7, %rd1;
	st.global.u8 	[%rd14], %rs127;
$L__BB0_2:
	ret;

}


// ===== COMPILED SASS (sm_100) =====

	.target	sm_100

	.elftype	@"ET_EXEC"


//--------------------- .note.nv.tkinfo           --------------------------
	.section	.note.nv.tkinfo,"",@"SHT_NOTE"
	.sectionflags	@"SHF_NOTE_NV_TKINFO"
	.tkinfo
        /*0018*/ 	.word	0x00000002
        /*0030*/ 	.string	""
        /*0030*/ 	.string	"ptxas"
        /*0030*/ 	.string	"Cuda compilation tools, release 13.0, V13.0.88"
        /*0030*/ 	.string	"Build cuda_13.0.r13.0/compiler.36424714_0"
        /*0030*/ 	.string	"-arch sm_100 -m 64 "



//--------------------- .note.nv.cuinfo           --------------------------
	.section	.note.nv.cuinfo,"",@"SHT_NOTE"
	.sectionflags	@"SHF_NOTE_NV_CUINFO"
        /*0018*/ 	.short	0x0002
        /*001a*/ 	.short	0x0064
        /*001c*/ 	.short	0x0082
	.zero		2


//--------------------- .nv.info                  --------------------------
	.section	.nv.info,"",@"SHT_CUDA_INFO"
	.align	4


	//----- nvinfo : EIATTR_REGCOUNT
	.align		4
        /*0000*/ 	.byte	0x04, 0x2f
        /*0002*/ 	.short	(.L_2 - .L_1)
	.align		4
.L_1:
        /*0004*/ 	.word	index@(_Z19_hash_leaves_kernelPh13client_info_t6tree_tjS_)
        /*0008*/ 	.word	0x0000001e


	//----- nvinfo : EIATTR_FRAME_SIZE
	.align		4
.L_2:
        /*000c*/ 	.byte	0x04, 0x11
        /*000e*/ 	.short	(.L_4 - .L_3)
	.align		4
.L_3:
        /*0010*/ 	.word	index@(_Z19_hash_leaves_kernelPh13client_info_t6tree_tjS_)
        /*0014*/ 	.word	0x00000008


	//----- nvinfo : EIATTR_MIN_STACK_SIZE
	.align		4
.L_4:
        /*0018*/ 	.byte	0x04, 0x12
        /*001a*/ 	.short	(.L_6 - .L_5)
	.align		4
.L_5:
        /*001c*/ 	.word	index@(_Z19_hash_leaves_kernelPh13client_info_t6tree_tjS_)
        /*0020*/ 	.word	0x00000008
.L_6:


//--------------------- .nv.compat                --------------------------
	.section	.nv.compat,"",@"SHT_CUDA_COMPAT_INFO"
	.align	4
        /*0000*/ 	.byte	0x02, 0x09, 0x00, 0x00, 0x02, 0x02, 0x01, 0x00, 0x02, 0x05, 0x05, 0x00, 0x03, 0x07, 0x01, 0x01
        /*0010*/ 	.byte	0x02, 0x03, 0x00, 0x00, 0x02, 0x06, 0x01, 0x00, 0x04, 0x0b, 0x08, 0x00, 0x09, 0x00, 0x00, 0x00
        /*0020*/ 	.byte	0x00, 0x00, 0x00, 0x00


//--------------------- .nv.info._Z19_hash_leaves_kernelPh13client_info_t6tree_tjS_ --------------------------
	.section	.nv.info._Z19_hash_leaves_kernelPh13client_info_t6tree_tjS_,"",@"SHT_CUDA_INFO"
	.sectionflags	@""
	.align	4


	//----- nvinfo : EIATTR_CUDA_API_VERSION
	.align		4
        /*0000*/ 	.byte	0x04, 0x37
        /*0002*/ 	.short	(.L_8 - .L_7)
.L_7:
        /*0004*/ 	.word	0x00000082


	//----- nvinfo : EIATTR_KPARAM_INFO
	.align		4
.L_8:
        /*0008*/ 	.byte	0x04, 0x17
        /*000a*/ 	.short	(.L_10 - .L_9)
.L_9:
        /*000c*/ 	.word	0x00000000
        /*0010*/ 	.short	0x0004
        /*0012*/ 	.short	0x0020
        /*0014*/ 	.byte	0x00, 0xf5, 0x21, 0x00


	//----- nvinfo : EIATTR_KPARAM_INFO
	.align		4
.L_10:
        /*0018*/ 	.byte	0x04, 0x17
        /*001a*/ 	.short	(.L_12 - .L_11)
.L_11:
        /*001c*/ 	.word	0x00000000
        /*0020*/ 	.short	0x0003
        /*0022*/ 	.short	0x001c
        /*0024*/ 	.byte	0x00, 0xf0, 0x11, 0x00


	//----- nvinfo : EIATTR_KPARAM_INFO
	.align		4
.L_12:
        /*0028*/ 	.byte	0x04, 0x17
        /*002a*/ 	.short	(.L_14 - .L_13)
.L_13:
        /*002c*/ 	.word	0x00000000
        /*0030*/ 	.short	0x0002
        /*0032*/ 	.short	0x0018
        /*0034*/ 	.byte	0x00, 0xf0, 0x05, 0x00


	//----- nvinfo : EIATTR_KPARAM_INFO
	.align		4
.L_14:
        /*0038*/ 	.byte	0x04, 0x17
        /*003a*/ 	.short	(.L_16 - .L_15)
.L_15:
        /*003c*/ 	.word	0x00000000
        /*0040*/ 	.short	0x0001
        /*0042*/ 	.short	0x0008
        /*0044*/ 	.byte	0x00, 0xf0, 0x41, 0x00


	//----- nvinfo : EIATTR_KPARAM_INFO
	.align		4
.L_16:
        /*0048*/ 	.byte	0x04, 0x17
        /*004a*/ 	.short	(.L_18 - .L_17)
.L_17:
        /*004c*/ 	.word	0x00000000
        /*0050*/ 	.short	0x0000
        /*0052*/ 	.short	0x0000
        /*0054*/ 	.byte	0x00, 0xf5, 0x21, 0x00


	//----- nvinfo : EIATTR_SPARSE_MMA_MASK
	.align		4
.L_18:
        /*0058*/ 	.byte	0x03, 0x50
        /*005a*/ 	.short	0x0000


	//----- nvinfo : EIATTR_MAXREG_COUNT
	.align		4
        /*005c*/ 	.byte	0x03, 0x1b
        /*005e*/ 	.short	0x00ff


	//----- nvinfo : EIATTR_EXTERNS
	.align		4
        /*0060*/ 	.byte	0x04, 0x0f
        /*0062*/ 	.short	(.L_20 - .L_19)


	//   ....[0]....
	.align		4
.L_19:
        /*0064*/ 	.word	index@(vprintf)


	//----- nvinfo : EIATTR_MERCURY_ISA_VERSION
	.align		4
.L_20:
        /*0068*/ 	.byte	0x03, 0x5f
        /*006a*/ 	.short	0x0101


	//----- nvinfo : EIATTR_VRC_CTA_INIT_COUNT
	.align		4
        /*006c*/ 	.byte	0x02, 0x4a
	.zero		1
	.zero		1


	//----- nvinfo : EIATTR_SYSCALL_OFFSETS
	.align		4
        /*0070*/ 	.byte	0x04, 0x46
        /*0072*/ 	.short	(.L_22 - .L_21)


	//   ....[0]....
.L_21:
        /*0074*/ 	.word	0x000001d0


	//----- nvinfo : EIATTR_EXIT_INSTR_OFFSETS
	.align		4
.L_22:
        /*0078*/ 	.byte	0x04, 0x1c
        /*007a*/ 	.short	(.L_24 - .L_23)


	//   ....[0]....
.L_23:
        /*007c*/ 	.word	0x00000100


	//   ....[1]....
        /*0080*/ 	.word	0x00000820


	//----- nvinfo : EIATTR_CRS_STACK_SIZE
	.align		4
.L_24:
        /*0084*/ 	.byte	0x04, 0x1e
        /*0086*/ 	.short	(.L_26 - .L_25)
.L_25:
        /*0088*/ 	.word	0x00000000


	//----- nvinfo : EIATTR_CBANK_PARAM_SIZE
	.align		4
.L_26:
        /*008c*/ 	.byte	0x03, 0x19
        /*008e*/ 	.short	0x0028


	//----- nvinfo : EIATTR_PARAM_CBANK
	.align		4
        /*0090*/ 	.byte	0x04, 0x0a
        /*0092*/ 	.short	(.L_28 - .L_27)
	.align		4
.L_27:
        /*0094*/ 	.word	index@(.nv.constant0._Z19_hash_leaves_kernelPh13client_info_t6tree_tjS_)
        /*0098*/ 	.short	0x0380
        /*009a*/ 	.short	0x0028


	//----- nvinfo : EIATTR_SW_WAR
	.align		4
.L_28:
        /*009c*/ 	.byte	0x04, 0x36
        /*009e*/ 	.short	(.L_30 - .L_29)
.L_29:
        /*00a0*/ 	.word	0x00000008
.L_30:


//--------------------- .nv.callgraph             --------------------------
	.section	.nv.callgraph,"",@"SHT_CUDA_CALLGRAPH"
	.align	4
	.sectionentsize	8
	.align		4
        /*0000*/ 	.word	0x00000000
	.align		4
        /*0004*/ 	.word	0xffffffff
	.align		4
        /*0008*/ 	.word	index@(_Z19_hash_leaves_kernelPh13client_info_t6tree_tjS_)
	.align		4
        /*000c*/ 	.word	index@(vprintf)
	.align		4
        /*0010*/ 	.word	0x00000000
	.align		4
        /*0014*/ 	.word	0xfffffffe
	.align		4
        /*0018*/ 	.word	0x00000000
	.align		4
        /*001c*/ 	.word	0xfffffffd
	.align		4
        /*0020*/ 	.word	0x00000000
	.align		4
        /*0024*/ 	.word	0xfffffffc


//--------------------- .nv.constant4             --------------------------
	.section	.nv.constant4,"a",@progbits
	.align	8
	.align		8
.nv.constant4:
        /*0000*/ 	.dword	vprintf
	.align		8
        /*0008*/ 	.dword	$str


//--------------------- .text._Z19_hash_leaves_kernelPh13client_info_t6tree_tjS_ --------------------------
	.section	.text._Z19_hash_leaves_kernelPh13client_info_t6tree_tjS_,"ax",@progbits
	.align	128
        .global         _Z19_hash_leaves_kernelPh13client_info_t6tree_tjS_
        .type           _Z19_hash_leaves_kernelPh13client_info_t6tree_tjS_,@function
        .size           _Z19_hash_leaves_kernelPh13client_info_t6tree_tjS_,(.L_x_2 - _Z19_hash_leaves_kernelPh13client_info_t6tree_tjS_)
        .other          _Z19_hash_leaves_kernelPh13client_info_t6tree_tjS_,@"STO_CUDA_ENTRY STV_DEFAULT"
_Z19_hash_leaves_kernelPh13client_info_t6tree_tjS_:
.text._Z19_hash_leaves_kernelPh13client_info_t6tree_tjS_:
[----:B------:R-:W0:Y:S01]  /*0000*/  LDC R1, c[0x0][0x37c] ;  /* 0x0000df00ff017b82 */ /* 0x000e220000000800 */
[----:B------:R-:W1:Y:S01]  /*0010*/  S2R R3, SR_TID.X ;  /* 0x0000000000037919 */ /* 0x000e620000002100 */
[----:B------:R-:W2:Y:S06]  /*0020*/  LDCU UR7, c[0x0][0x2fc] ;  /* 0x00005f80ff0777ac */ /* 0x000eac0008000800 */
[----:B------:R-:W1:Y:S01]  /*0030*/  S2UR UR8, SR_CTAID.X ;  /* 0x00000000000879c3 */ /* 0x000e620000002500 */
[----:B0-----:R-:W-:Y:S01]  /*0040*/  VIADD R1, R1, 0xfffffff8 ;  /* 0xfffffff801017836 */ /* 0x001fe20000000000 */
[----:B------:R-:W0:Y:S01]  /*0050*/  LDCU.64 UR4, c[0x0][0x388] ;  /* 0x00007100ff0477ac */ /* 0x000e220008000a00 */
[----:B------:R-:W3:Y:S05]  /*0060*/  LDCU UR6, c[0x0][0x2f8] ;  /* 0x00005f00ff0677ac */ /* 0x000eea0008000800 */
[----:B------:R-:W1:Y:S01]  /*0070*/  LDC R2, c[0x0][0x360] ;  /* 0x0000d800ff027b82 */ /* 0x000e620000000800 */
[----:B0-----:R-:W-:-:S02]  /*0080*/  USHF.R.U32.HI UR9, URZ, 0x6, UR5 ;  /* 0x00000006ff097899 */ /* 0x001fc40008011605 */
[----:B------:R-:W-:Y:S01]  /*0090*/  USHF.R.U64 UR4, UR4, 0x6, UR5 ;  /* 0x0000000604047899 */ /* 0x000fe20008001205 */
[----:B---3--:R-:W-:-:S03]  /*00a0*/  IADD3 R6, P1, PT, R1, UR6, RZ ;  /* 0x0000000601067c10 */ /* 0x008fc6000ff3e0ff */
[----:B------:R-:W-:Y:S02]  /*00b0*/  IMAD.U32 R0, RZ, RZ, UR9 ;  /* 0x00000009ff007e24 */ /* 0x000fe4000f8e00ff */
[----:B--2---:R-:W-:Y:S02]  /*00c0*/  IMAD.X R7, RZ, RZ, UR7, P1 ;  /* 0x00000007ff077e24 */ /* 0x004fe400088e06ff */
[----:B-1----:R-:W-:-:S05]  /*00d0*/  IMAD R2, R2, UR8, R3 ;  /* 0x0000000802027c24 */ /* 0x002fca000f8e0203 */
[----:B------:R-:W-:-:S04]  /*00e0*/  ISETP.LT.U32.AND P0, PT, R2, UR4, PT ;  /* 0x0000000402007c0c */ /* 0x000fc8000bf01070 */
[----:B------:R-:W-:-:S13]  /*00f0*/  ISETP.GT.U32.AND.EX P0, PT, R0, RZ, PT, P0 ;  /* 0x000000ff0000720c */ /* 0x000fda0003f04100 */
[----:B------:R-:W-:Y:S05]  /*0100*/  @!P0 EXIT ;  /* 0x000000000000894d */ /* 0x000fea0003800000 */
[----:B------:R-:W0:Y:S01]  /*0110*/  LDCU.64 UR4, c[0x0][0x380] ;  /* 0x00007000ff0477ac */ /* 0x000e220008000a00 */
[----:B------:R-:W1:Y:S01]  /*0120*/  LDCU.64 UR36, c[0x0][0x358] ;  /* 0x00006b00ff2477ac */ /* 0x000e620008000a00 */
[----:B0-----:R-:W-:-:S05]  /*0130*/  LEA R16, P0, R2, UR4, 0x6 ;  /* 0x0000000402107c11 */ /* 0x001fca000f8030ff */
[----:B------:R-:W-:Y:S01]  /*0140*/  IMAD.X R17, RZ, RZ, UR5, P0 ;  /* 0x00000005ff117e24 */ /* 0x000fe200080e06ff */
[----:B------:R-:W-:Y:S01]  /*0150*/  MOV R0, 0x0 ;  /* 0x0000000000007802 */ /* 0x000fe20000000f00 */
[----:B------:R-:W0:Y:S03]  /*0160*/  LDCU.64 UR4, c[0x4][0x8] ;  /* 0x01000100ff0477ac */ /* 0x000e260008000a00 */
[----:B-1----:R-:W2:Y:S01]  /*0170*/  LDG.E.U8 R3, desc[UR36][R16.64] ;  /* 0x0000002410037981 */ /* 0x002ea2000c1e1100 */
[----:B------:R1:W3:Y:S01]  /*0180*/  LDC.64 R8, c[0x4][R0] ;  /* 0x0100000000087b82 */ /* 0x0002e20000000a00 */
[----:B0-----:R-:W-:Y:S02]  /*0190*/  IMAD.U32 R4, RZ, RZ, UR4 ;  /* 0x00000004ff047e24 */ /* 0x001fe4000f8e00ff */
[----:B------:R-:W-:Y:S01]  /*01a0*/  IMAD.U32 R5, RZ, RZ, UR5 ;  /* 0x00000005ff057e24 */ /* 0x000fe2000f8e00ff */
[----:B--23--:R1:W-:Y:S06]  /*01b0*/  STL.64 [R1], R2 ;  /* 0x0000000201007387 */ /* 0x00c3ec0000100a00 */
[----:B------:R-:W-:-:S07]  /*01c0*/  LEPC R20, `(.L_x_0) ;  /* 0x000000001014794e */ /* 0x000fce0000000000 */
[----:B-1----:R-:W-:Y:S05]  /*01d0*/  CALL.ABS.NOINC R8 ;  /* 0x0000000008007343 */ /* 0x002fea0003c00000 */
.L_x_0:
[----:B------:R-:W2:Y:S01]  /*01e0*/  LDG.E.U8 R18, desc[UR36][R16.64] ;  /* 0x0000002410127981 */ /* 0x000ea2000c1e1100 */
[----:B------:R-:W0:Y:S03]  /*01f0*/  LDCU.64 UR4, c[0x0][0x3a0] ;  /* 0x00007400ff0477ac */ /* 0x000e260008000a00 */
[----:B------:R-:W2:Y:S04]  /*0200*/  LDG.E.U8 R19, desc[UR36][R16.64+0x1] ;  /* 0x0000012410137981 */ /* 0x000ea8000c1e1100 */
[----:B------:R-:W2:Y:S04]  /*0210*/  LDG.E.U8 R20, desc[UR36][R16.64+0x2] ;  /* 0x0000022410147981 */ /* 0x000ea8000c1e1100 */
[----:B------:R-:W3:Y:S04]  /*0220*/  LDG.E.U8 R21, desc[UR36][R16.64+0x3] ;  /* 0x0000032410157981 */ /* 0x000ee8000c1e1100 */
[----:B------:R-:W3:Y:S04]  /*0230*/  LDG.E.U8 R26, desc[UR36][R16.64+0x4] ;  /* 0x00000424101a7981 */ /* 0x000ee8000c1e1100 */
[----:B------:R-:W4:Y:S04]  /*0240*/  LDG.E.U8 R14, desc[UR36][R16.64+0x5] ;  /* 0x00000524100e7981 */ /* 0x000f28000c1e1100 */
[----:B------:R-:W4:Y:S04]  /*0250*/  LDG.E.U8 R15, desc[UR36][R16.64+0x6] ;  /* 0x00000624100f7981 */ /* 0x000f28000c1e1100 */
[----:B------:R-:W5:Y:S04]  /*0260*/  LDG.E.U8 R12, desc[UR36][R16.64+0x7] ;  /* 0x00000724100c7981 */ /* 0x000f68000c1e1100 */
        /* <DEDUP_REMOVED lines=14> */
[----:B------:R-:W5:Y:S01]  /*0350*/  LDG.E.U8 R25, desc[UR36][R16.64+0x16] ;  /* 0x0000162410197981 */ /* 0x000f62000c1e1100 */
[----:B--2---:R-:W-:-:S03]  /*0360*/  LOP3.LUT R18, R20, R19, R18, 0x96, !PT ;  /* 0x0000001314127212 */ /* 0x004fc600078e9612 */
[----:B------:R-:W2:Y:S04]  /*0370*/  LDG.E.U8 R20, desc[UR36][R16.64+0x17] ;  /* 0x0000172410147981 */ /* 0x000ea8000c1e1100 */
[----:B------:R-:W2:Y:S01]  /*0380*/  LDG.E.U8 R19, desc[UR36][R16.64+0x1a] ;  /* 0x00001a2410137981 */ /* 0x000ea2000c1e1100 */
[----:B---3--:R-:W-:-:S03]  /*0390*/  LOP3.LUT R18, R26, R21, R18, 0x96, !PT ;  /* 0x000000151a127212 */ /* 0x008fc600078e9612 */
[----:B------:R-:W2:Y:S01]  /*03a0*/  LDG.E.U8 R21, desc[UR36][R16.64+0x18] ;  /* 0x0000182410157981 */ /* 0x000ea2000c1e1100 */
[----:B----4-:R-:W-:-:S03]  /*03b0*/  LOP3.LUT R14, R15, R14, R18, 0x96, !PT ;  /* 0x0000000e0f0e7212 */ /* 0x010fc600078e9612 */
[----:B------:R-:W3:Y:S04]  /*03c0*/  LDG.E.U8 R18, desc[UR36][R16.64+0x19] ;  /* 0x0000192410127981 */ /* 0x000ee8000c1e1100 */
[----:B------:R-:W4:Y:S01]  /*03d0*/  LDG.E.U8 R15, desc[UR36][R16.64+0x1b] ;  /* 0x00001b24100f7981 */ /* 0x000f22000c1e1100 */
[----:B-----5:R-:W-:-:S03]  /*03e0*/  LOP3.LUT R12, R13, R12, R14, 0x96, !PT ;  /* 0x0000000c0d0c7212 */ /* 0x020fc600078e960e */
[----:B------:R-:W4:Y:S04]  /*03f0*/  LDG.E.U8 R14, desc[UR36][R16.64+0x1c] ;  /* 0x00001c24100e7981 */ /* 0x000f28000c1e1100 */
[----:B------:R-:W5:Y:S01]  /*0400*/  LDG.E.U8 R13, desc[UR36][R16.64+0x1d] ;  /* 0x00001d24100d7981 */ /* 0x000f62000c1e1100 */
[----:B------:R-:W-:-:S03]  /*0410*/  LOP3.LUT R10, R11, R10, R12, 0x96, !PT ;  /* 0x0000000a0b0a7212 */ /* 0x000fc600078e960c */
[----:B------:R-:W5:Y:S04]  /*0420*/  LDG.E.U8 R12, desc[UR36][R16.64+0x1e] ;  /* 0x00001e24100c7981 */ /* 0x000f68000c1e1100 */
        /* <DEDUP_REMOVED lines=12> */
[----:B------:R-:W5:Y:S04]  /*04f0*/  LDG.E.U8 R3, desc[UR36][R16.64+0x27] ;  /* 0x0000272410037981 */ /* 0x000f68000c1e1100 */
[----:B------:R-:W5:Y:S01]  /*0500*/  LDG.E.U8 R0, desc[UR36][R16.64+0x28] ;  /* 0x0000282410007981 */ /* 0x000f62000c1e1100 */
[----:B------:R-:W-:-:S03]  /*0510*/  LOP3.LUT R22, R23, R22, R26, 0x96, !PT ;  /* 0x0000001617167212 */ /* 0x000fc600078e961a */
[----:B------:R-:W5:Y:S01]  /*0520*/  LDG.E.U8 R23, desc[UR36][R16.64+0x2a] ;  /* 0x00002a2410177981 */ /* 0x000f62000c1e1100 */
[----:B------:R-:W-:-:S03]  /*0530*/  LOP3.LUT R24, R25, R24, R22, 0x96, !PT ;  /* 0x0000001819187212 */ /* 0x000fc600078e9616 */
[----:B------:R-:W5:Y:S04]  /*0540*/  LDG.E.U8 R22, desc[UR36][R16.64+0x29] ;  /* 0x0000292410167981 */ /* 0x000f68000c1e1100 */
[----:B------:R-:W5:Y:S04]  /*0550*/  LDG.E.U8 R26, desc[UR36][R16.64+0x3b] ;  /* 0x00003b24101a7981 */ /* 0x000f68000c1e1100 */
[----:B------:R-:W5:Y:S01]  /*0560*/  LDG.E.U8 R25, desc[UR36][R16.64+0x3c] ;  /* 0x00003c2410197981 */ /* 0x000f62000c1e1100 */
[----:B--2---:R-:W-:-:S03]  /*0570*/  LOP3.LUT R24, R21, R20, R24, 0x96, !PT ;  /* 0x0000001415187212 */ /* 0x004fc600078e9618 */
[----:B------:R-:W2:Y:S04]  /*0580*/  LDG.E.U8 R21, desc[UR36][R16.64+0x2b] ;  /* 0x00002b2410157981 */ /* 0x000ea8000c1e1100 */
[----:B------:R-:W2:Y:S01]  /*0590*/  LDG.E.U8 R20, desc[UR36][R16.64+0x2c] ;  /* 0x00002c2410147981 */ /* 0x000ea2000c1e1100 */
[----:B---3--:R-:W-:-:S03]  /*05a0*/  LOP3.LUT R24, R19, R18, R24, 0x96, !PT ;  /* 0x0000001213187212 */ /* 0x008fc600078e9618 */
[----:B------:R-:W3:Y:S04]  /*05b0*/  LDG.E.U8 R19, desc[UR36][R16.64+0x2d] ;  /* 0x00002d2410137981 */ /* 0x000ee8000c1e1100 */
[----:B------:R-:W3:Y:S01]  /*05c0*/  LDG.E.U8 R18, desc[UR36][R16.64+0x2e] ;  /* 0x00002e2410127981 */ /* 0x000ee2000c1e1100 */
[----:B----4-:R-:W-:-:S03]  /*05d0*/  LOP3.LUT R24, R14, R15, R24, 0x96, !PT ;  /* 0x0000000f0e187212 */ /* 0x010fc600078e9618 */
[----:B------:R-:W4:Y:S04]  /*05e0*/  LDG.E.U8 R15, desc[UR36][R16.64+0x2f] ;  /* 0x00002f24100f7981 */ /* 0x000f28000c1e1100 */
[----:B------:R-:W4:Y:S01]  /*05f0*/  LDG.E.U8 R14, desc[UR36][R16.64+0x30] ;  /* 0x00003024100e7981 */ /* 0x000f22000c1e1100 */
[----:B-----5:R-:W-:-:S03]  /*0600*/  LOP3.LUT R24, R12, R13, R24, 0x96, !PT ;  /* 0x0000000d0c187212 */ /* 0x020fc600078e9618 */
        /* <DEDUP_REMOVED lines=18> */
[----:B------:R-:W-:Y:S02]  /*0730*/  LOP3.LUT R22, R23, R22, R27, 0x96, !PT ;  /* 0x0000001617167212 */ /* 0x000fe400078e961b */
[----:B0-----:R-:W-:-:S02]  /*0740*/  IADD3 R2, P0, PT, R2, UR4, RZ ;  /* 0x0000000402027c10 */ /* 0x001fc4000ff1e0ff */
[----:B--2---:R-:W-:-:S04]  /*0750*/  LOP3.LUT R20, R20, R21, R22, 0x96, !PT ;  /* 0x0000001514147212 */ /* 0x004fc800078e9616 */
[----:B---3--:R-:W-:-:S04]  /*0760*/  LOP3.LUT R18, R18, R19, R20, 0x96, !PT ;  /* 0x0000001312127212 */ /* 0x008fc800078e9614 */
[----:B----4-:R-:W-:-:S04]  /*0770*/  LOP3.LUT R14, R14, R15, R18, 0x96, !PT ;  /* 0x0000000f0e0e7212 */ /* 0x010fc800078e9612 */
[----:B-----5:R-:W-:-:S04]  /*0780*/  LOP3.LUT R12, R12, R13, R14, 0x96, !PT ;  /* 0x0000000d0c0c7212 */ /* 0x020fc800078e960e */
[----:B------:R-:W-:-:S04]  /*0790*/  LOP3.LUT R10, R10, R11, R12, 0x96, !PT ;  /* 0x0000000b0a0a7212 */ /* 0x000fc800078e960c */
[----:B------:R-:W-:-:S04]  /*07a0*/  LOP3.LUT R8, R8, R9, R10, 0x96, !PT ;  /* 0x0000000908087212 */ /* 0x000fc800078e960a */
[----:B------:R-:W-:-:S04]  /*07b0*/  LOP3.LUT R6, R6, R7, R8, 0x96, !PT ;  /* 0x0000000706067212 */ /* 0x000fc800078e9608 */
[----:B------:R-:W-:-:S04]  /*07c0*/  LOP3.LUT R4, R4, R5, R6, 0x96, !PT ;  /* 0x0000000504047212 */ /* 0x000fc800078e9606 */
[----:B------:R-:W-:-:S04]  /*07d0*/  LOP3.LUT R4, R25, R26, R4, 0x96, !PT ;  /* 0x0000001a19047212 */ /* 0x000fc800078e9604 */
[----:B------:R-:W-:Y:S01]  /*07e0*/  LOP3.LUT R5, R0, R3, R4, 0x96, !PT ;  /* 0x0000000300057212 */ /* 0x000fe200078e9604 */
[----:B------:R-:W-:-:S03]  /*07f0*/  IMAD.X R3, RZ, RZ, UR5, P0 ;  /* 0x00000005ff037e24 */ /* 0x000fc600080e06ff */
[----:B------:R-:W-:-:S05]  /*0800*/  LOP3.LUT R5, R24, R5, RZ, 0x3c, !PT ;  /* 0x0000000518057212 */ /* 0x000fca00078e3cff */
[----:B------:R-:W-:Y:S01]  /*0810*/  STG.E.U8 desc[UR36][R2.64], R5 ;  /* 0x0000000502007986 */ /* 0x000fe2000c101124 */
[----:B------:R-:W-:Y:S05]  /*0820*/  EXIT ;  /* 0x000000000000794d */ /* 0x000fea0003800000 */
.L_x_1:
[----:B------:R-:W-:-:S00]  /*0830*/  BRA `(.L_x_1) ;  /* 0xfffffffc00fc7947 */ /* 0x000fc0000383ffff */
[----:B------:R-:W-:-:S00]  /*0840*/  NOP ;  /* 0x0000000000007918 */ /* 0x000fc00000000000 */
        /* <DEDUP_REMOVED lines=11> */
.L_x_2:


//--------------------- .nv.global.init           --------------------------
	.section	.nv.global.init,"aw",@progbits
.nv.global.init:
	.type		$str,@object
	.size		$str,(.L_0 - $str)
$str:
        /*0000*/ 	.byte	0x44, 0x61, 0x74, 0x61, 0x20, 0x61, 0x74, 0x20, 0x69, 0x64, 0x78, 0x20, 0x25, 0x75, 0x3a, 0x20
        /*0010*/ 	.byte	0x25, 0x75, 0x0a, 0x00
.L_0:


//--------------------- .nv.shared.reserved.0     --------------------------
	.section	.nv.shared.reserved.0,"aw",@nobits
	.weak		__nv_reservedSMEM_offset_0_alias
	.size		__nv_reservedSMEM_offset_0_alias, 0, 64
	.other		__nv_reservedSMEM_offset_0_alias,@"STO_CUDA_RESERVED_SHARED STV_DEFAULT"
__nv_reservedSMEM_offset_0_alias:
	.zero		0
	.zero		64


//--------------------- .nv.constant0._Z19_hash_leaves_kernelPh13client_info_t6tree_tjS_ --------------------------
	.section	.nv.constant0._Z19_hash_leaves_kernelPh13client_info_t6tree_tjS_,"a",@progbits
	.sectionflags	@""
	.align	4
.nv.constant0._Z19_hash_leaves_kernelPh13client_info_t6tree_tjS_:
	.zero		936


//--------------------- SYMBOLS --------------------------

	.type		.nv.reservedSmem.offset0,@object
	.size		.nv.reservedSmem.offset0,0x4
	.type		vprintf,@function
